//
// Generated by NVIDIA NVVM Compiler
//
// Compiler Build ID: CL-36424714
// Cuda compilation tools, release 13.0, V13.0.88
// Based on NVVM 20.0.0
//

.version 9.0
.target sm_100
.address_size 64

	// .globl	_Z9helloCUDAv
.extern .func  (.param .b32 func_retval0) vprintf
(
	.param .b64 vprintf_param_0,
	.param .b64 vprintf_param_1
)
;
.global .align 1 .b8 $str[20] = {37, 105, 32, 37, 105, 32, 72, 101, 108, 108, 111, 44, 32, 67, 85, 68, 65, 33, 10};

.visible .entry _Z9helloCUDAv()
{
	.local .align 8 .b8 	__local_depot0[8];
	.reg .b64 	%SP;
	.reg .b64 	%SPL;
	.reg .b32 	%r<5>;
	.reg .b64 	%rd<5>;

	mov.u64 	%SPL, __local_depot0;
	cvta.local.u64 	%SP, %SPL;
	add.u64 	%rd1, %SP, 0;
	add.u64 	%rd2, %SPL, 0;
	mov.u32 	%r1, %tid.x;
	mov.u32 	%r2, %ctaid.x;
	st.local.v2.u32 	[%rd2], {%r1, %r2};
	mov.u64 	%rd3, $str;
	cvta.global.u64 	%rd4, %rd3;
	{ // callseq 0, 0
	.param .b64 param0;
	st.param.b64 	[param0], %rd4;
	.param .b64 param1;
	st.param.b64 	[param1], %rd1;
	.param .b32 retval0;
	call.uni (retval0), 
	vprintf, 
	(
	param0, 
	param1
	);
	ld.param.b32 	%r3, [retval0];
	} // callseq 0
	ret;

}


// ===== COMPILED SASS (sm_100) =====

	.target	sm_100

	.elftype	@"ET_EXEC"


//--------------------- .note.nv.tkinfo           --------------------------
	.section	.note.nv.tkinfo,"",@"SHT_NOTE"
	.sectionflags	@"SHF_NOTE_NV_TKINFO"
	.tkinfo
        /*0018*/ 	.word	0x00000002
        /*0030*/ 	.string	""
        /*0030*/ 	.string	"ptxas"
        /*0030*/ 	.string	"Cuda compilation tools, release 13.0, V13.0.88"
        /*0030*/ 	.string	"Build cuda_13.0.r13.0/compiler.36424714_0"
        /*0030*/ 	.string	"-arch sm_100 -m 64 "



//--------------------- .note.nv.cuinfo           --------------------------
	.section	.note.nv.cuinfo,"",@"SHT_NOTE"
	.sectionflags	@"SHF_NOTE_NV_CUINFO"
        /*0018*/ 	.short	0x0002
        /*001a*/ 	.short	0x0064
        /*001c*/ 	.short	0x0082
	.zero		2


//--------------------- .nv.info                  --------------------------
	.section	.nv.info,"",@"SHT_CUDA_INFO"
	.align	4


	//----- nvinfo : EIATTR_REGCOUNT
	.align		4
        /*0000*/ 	.byte	0x04, 0x2f
        /*0002*/ 	.short	(.L_2 - .L_1)
	.align		4
.L_1:
        /*0004*/ 	.word	index@(_Z9helloCUDAv)
        /*0008*/ 	.word	0x00000018


	//----- nvinfo : EIATTR_FRAME_SIZE
	.align		4
.L_2:
        /*000c*/ 	.byte	0x04, 0x11
        /*000e*/ 	.short	(.L_4 - .L_3)
	.align		4
.L_3:
        /*0010*/ 	.word	index@(_Z9helloCUDAv)
        /*0014*/ 	.word	0x00000008


	//----- nvinfo : EIATTR_MIN_STACK_SIZE
	.align		4
.L_4:
        /*0018*/ 	.byte	0x04, 0x12
        /*001a*/ 	.short	(.L_6 - .L_5)
	.align		4
.L_5:
        /*001c*/ 	.word	index@(_Z9helloCUDAv)
        /*0020*/ 	.word	0x00000008
.L_6:


//--------------------- .nv.compat                --------------------------
	.section	.nv.compat,"",@"SHT_CUDA_COMPAT_INFO"
	.align	4
        /*0000*/ 	.byte	0x02, 0x09, 0x00, 0x00, 0x02, 0x02, 0x01, 0x00, 0x02, 0x05, 0x05, 0x00, 0x03, 0x07, 0x01, 0x01
        /*0010*/ 	.byte	0x02, 0x03, 0x00, 0x00, 0x02, 0x06, 0x01, 0x00, 0x04, 0x0b, 0x08, 0x00, 0x09, 0x00, 0x00, 0x00
        /*0020*/ 	.byte	0x00, 0x00, 0x00, 0x00


//--------------------- .nv.info._Z9helloCUDAv    --------------------------
	.section	.nv.info._Z9helloCUDAv,"",@"SHT_CUDA_INFO"
	.sectionflags	@""
	.align	4


	//----- nvinfo : EIATTR_CUDA_API_VERSION
	.align		4
        /*0000*/ 	.byte	0x04, 0x37
        /*0002*/ 	.short	(.L_8 - .L_7)
.L_7:
        /*0004*/ 	.word	0x00000082


	//----- nvinfo : EIATTR_SPARSE_MMA_MASK
	.align		4
.L_8:
        /*0008*/ 	.byte	0x03, 0x50
        /*000a*/ 	.short	0x0000


	//----- nvinfo : EIATTR_MAXREG_COUNT
	.align		4
        /*000c*/ 	.byte	0x03, 0x1b
        /*000e*/ 	.short	0x00ff


	//----- nvinfo : EIATTR_EXTERNS
	.align		4
        /*0010*/ 	.byte	0x04, 0x0f
        /*0012*/ 	.short	(.L_10 - .L_9)


	//   ....[0]....
	.align		4
.L_9:
        /*0014*/ 	.word	index@(vprintf)


	//----- nvinfo : EIATTR_MERCURY_ISA_VERSION
	.align		4
.L_10:
        /*0018*/ 	.byte	0x03, 0x5f
        /*001a*/ 	.short	0x0101


	//----- nvinfo : EIATTR_VRC_CTA_INIT_COUNT
	.align		4
        /*001c*/ 	.byte	0x02, 0x4a
	.zero		1
	.zero		1


	//----- nvinfo : EIATTR_SYSCALL_OFFSETS
	.align		4
        /*0020*/ 	.byte	0x04, 0x46
        /*0022*/ 	.short	(.L_12 - .L_11)


	//   ....[0]....
.L_11:
        /*0024*/ 	.word	0x000000f0


	//----- nvinfo : EIATTR_EXIT_INSTR_OFFSETS
	.align		4
.L_12:
        /*0028*/ 	.byte	0x04, 0x1c
        /*002a*/ 	.short	(.L_14 - .L_13)


	//   ....[0]....
.L_13:
        /*002c*/ 	.word	0x00000100


	//----- nvinfo : EIATTR_SW_WAR
	.align		4
.L_14:
        /*0030*/ 	.byte	0x04, 0x36
        /*0032*/ 	.short	(.L_16 - .L_15)
.L_15:
        /*0034*/ 	.word	0x00000008
.L_16:


//--------------------- .nv.callgraph             --------------------------
	.section	.nv.callgraph,"",@"SHT_CUDA_CALLGRAPH"
	.align	4
	.sectionentsize	8
	.align		4
        /*0000*/ 	.word	0x00000000
	.align		4
        /*0004*/ 	.word	0xffffffff
	.align		4
        /*0008*/ 	.word	index@(_Z9helloCUDAv)
	.align		4
        /*000c*/ 	.word	index@(vprintf)
	.align		4
        /*0010*/ 	.word	0x00000000
	.align		4
        /*0014*/ 	.word	0xfffffffe
	.align		4
        /*0018*/ 	.word	0x00000000
	.align		4
        /*001c*/ 	.word	0xfffffffd
	.align		4
        /*0020*/ 	.word	0x00000000
	.align		4
        /*0024*/ 	.word	0xfffffffc


//--------------------- .nv.constant4             --------------------------
	.section	.nv.constant4,"a",@progbits
	.align	8
	.align		8
.nv.constant4:
        /*0000*/ 	.dword	vprintf
	.align		8
        /*0008*/ 	.dword	$str


//--------------------- .text._Z9helloCUDAv       --------------------------
	.section	.text._Z9helloCUDAv,"ax",@progbits
	.align	128
        .global         _Z9helloCUDAv
        .type           _Z9helloCUDAv,@function
        .size           _Z9helloCUDAv,(.L_x_2 - _Z9helloCUDAv)
        .other          _Z9helloCUDAv,@"STO_CUDA_ENTRY STV_DEFAULT"
_Z9helloCUDAv:
.text._Z9helloCUDAv:
[----:B------:R-:W0:Y:S01]  /*0000*/  LDC R1, c[0x0][0x37c] ;  /* 0x0000df00ff017b82 */ /* 0x000e220000000800 */
[----:B------:R-:W1:Y:S01]  /*0010*/  S2R R8, SR_TID.X ;  /* 0x0000000000087919 */ /* 0x000e620000002100 */
[----:B0-----:R-:W-:Y:S01]  /*0020*/  VIADD R1, R1, 0xfffffff8 ;  /* 0xfffffff801017836 */ /* 0x001fe20000000000 */
[----:B------:R-:W-:Y:S01]  /*0030*/  MOV R0, 0x0 ;  /* 0x0000000000007802 */ /* 0x000fe20000000f00 */
[----:B------:R-:W0:Y:S01]  /*0040*/  LDCU UR4, c[0x0][0x2f8] ;  /* 0x00005f00ff0477ac */ /* 0x000e220008000800 */
[----:B------:R-:W1:Y:S03]  /*0050*/  S2R R9, SR_CTAID.X ;  /* 0x0000000000097919 */ /* 0x000e660000002500 */
[----:B------:R2:W3:Y:S01]  /*0060*/  LDC.64 R2, c[0x4][R0] ;  /* 0x0100000000027b82 */ /* 0x0004e20000000a00 */
[----:B------:R-:W4:Y:S01]  /*0070*/  LDCU.64 UR6, c[0x4][0x8] ;  /* 0x01000100ff0677ac */ /* 0x000f220008000a00 */
[----:B------:R-:W5:Y:S01]  /*0080*/  LDCU UR5, c[0x0][0x2fc] ;  /* 0x00005f80ff0577ac */ /* 0x000f620008000800 */
[----:B0-----:R-:W-:Y:S01]  /*0090*/  IADD3 R6, P0, PT, R1, UR4, RZ ;  /* 0x0000000401067c10 */ /* 0x001fe2000ff1e0ff */
[----:B----4-:R-:W-:Y:S01]  /*00a0*/  IMAD.U32 R4, RZ, RZ, UR6 ;  /* 0x00000006ff047e24 */ /* 0x010fe2000f8e00ff */
[----:B------:R-:W-:-:S03]  /*00b0*/  MOV R5, UR7 ;  /* 0x0000000700057c02 */ /* 0x000fc60008000f00 */
[----:B-----5:R-:W-:Y:S01]  /*00c0*/  IMAD.X R7, RZ, RZ, UR5, P0 ;  /* 0x00000005ff077e24 */ /* 0x020fe200080e06ff */
[----:B-1----:R2:W-:Y:S07]  /*00d0*/  STL.64 [R1], R8 ;  /* 0x0000000801007387 */ /* 0x0025ee0000100a00 */
[----:B------:R-:W-:-:S07]  /*00e0*/  LEPC R20, `(.L_x_0) ;  /* 0x000000001014794e */ /* 0x000fce0000000000 */
[----:B--23--:R-:W-:Y:S05]  /*00f0*/  CALL.ABS.NOINC R2 ;  /* 0x0000000002007343 */ /* 0x00cfea0003c00000 */
.L_x_0:
[----:B------:R-:W-:Y:S05]  /*0100*/  EXIT ;  /* 0x000000000000794d */ /* 0x000fea0003800000 */
.L_x_1:
[----:B------:R-:W-:-:S00]  /*0110*/  BRA `(.L_x_1) ;  /* 0xfffffffc00fc7947 */ /* 0x000fc0000383ffff */
[----:B------:R-:W-:-:S00]  /*0120*/  NOP ;  /* 0x0000000000007918 */ /* 0x000fc00000000000 */
        /* <DEDUP_REMOVED lines=13> */
.L_x_2:


//--------------------- .nv.global.init           --------------------------
	.section	.nv.global.init,"aw",@progbits
.nv.global.init:
	.type		$str,@object
	.size		$str,(.L_0 - $str)
$str:
        /*0000*/ 	.byte	0x25, 0x69, 0x20, 0x25, 0x69, 0x20, 0x48, 0x65, 0x6c, 0x6c, 0x6f, 0x2c, 0x20, 0x43, 0x55, 0x44
        /*0010*/ 	.byte	0x41, 0x21, 0x0a, 0x00
.L_0:


//--------------------- .nv.shared.reserved.0     --------------------------
	.section	.nv.shared.reserved.0,"aw",@nobits
	.weak		__nv_reservedSMEM_offset_0_alias
	.size		__nv_reservedSMEM_offset_0_alias, 0, 64
	.other		__nv_reservedSMEM_offset_0_alias,@"STO_CUDA_RESERVED_SHARED STV_DEFAULT"
__nv_reservedSMEM_offset_0_alias:
	.zero		0
	.zero		64


//--------------------- .nv.constant0._Z9helloCUDAv --------------------------
	.section	.nv.constant0._Z9helloCUDAv,"a",@progbits
	.sectionflags	@""
	.align	4
.nv.constant0._Z9helloCUDAv:
	.zero		896


//--------------------- SYMBOLS --------------------------

	.type		.nv.reservedSmem.offset0,@object
	.size		.nv.reservedSmem.offset0,0x4
	.type		vprintf,@function
